	.headerflags	@"EF_CUDA_TEXMODE_UNIFIED EF_CUDA_64BIT_ADDRESS EF_CUDA_ACCELERATORS EF_CUDA_SM90 EF_CUDA_VIRTUAL_SM(EF_CUDA_SM90)"
	.elftype	@"ET_EXEC"


//--------------------- .nv.info                  --------------------------
	.section	.nv.info,"",@"SHT_CUDA_INFO"
	.align	4


	//----- nvinfo : EIATTR_REGCOUNT
	.align		4
        /*0000*/ 	.byte	0x04, 0x2f
        /*0002*/ 	.short	(.L_1 - .L_0)
	.align		4
.L_0:
        /*0004*/ 	.word	index@(triton_poi_fused_convolution_1)
        /*0008*/ 	.word	0x00000020


	//----- nvinfo : EIATTR_MIN_STACK_SIZE
	.align		4
.L_1:
        /*000c*/ 	.byte	0x04, 0x12
        /*000e*/ 	.short	(.L_3 - .L_2)
	.align		4
.L_2:
        /*0010*/ 	.word	index@(triton_poi_fused_convolution_1)
        /*0014*/ 	.word	0x00000000


	//----- nvinfo : EIATTR_FRAME_SIZE
	.align		4
.L_3:
        /*0018*/ 	.byte	0x04, 0x11
        /*001a*/ 	.short	(.L_5 - .L_4)
	.align		4
.L_4:
        /*001c*/ 	.word	index@(triton_poi_fused_convolution_1)
        /*0020*/ 	.word	0x00000000


	//----- nvinfo : EIATTR_MIN_STACK_SIZE
	.align		4
.L_5:
        /*0024*/ 	.byte	0x04, 0x12
        /*0026*/ 	.short	(.L_7 - .L_6)
	.align		4
.L_6:
        /*0028*/ 	.word	index@(triton_poi_fused_convolution_1)
        /*002c*/ 	.word	0x00000000
.L_7:


//--------------------- .nv.info.triton_poi_fused_convolution_1 --------------------------
	.section	.nv.info.triton_poi_fused_convolution_1,"",@"SHT_CUDA_INFO"
	.sectionflags	@""
	.align	4


	//----- nvinfo : EIATTR_CUDA_API_VERSION
	.align		4
        /*0000*/ 	.byte	0x04, 0x37
        /*0002*/ 	.short	(.L_9 - .L_8)
.L_8:
        /*0004*/ 	.word	0x0000007c


	//----- nvinfo : EIATTR_KPARAM_INFO
	.align		4
.L_9:
        /*0008*/ 	.byte	0x04, 0x17
        /*000a*/ 	.short	(.L_11 - .L_10)
.L_10:
        /*000c*/ 	.word	0x00000000
        /*0010*/ 	.short	0x0004
        /*0012*/ 	.short	0x001c
        /*0014*/ 	.byte	0x00, 0xf0, 0x11, 0x00


	//----- nvinfo : EIATTR_KPARAM_INFO
	.align		4
.L_11:
        /*0018*/ 	.byte	0x04, 0x17
        /*001a*/ 	.short	(.L_13 - .L_12)
.L_12:
        /*001c*/ 	.word	0x00000000
        /*0020*/ 	.short	0x0003
        /*0022*/ 	.short	0x0018
        /*0024*/ 	.byte	0x00, 0xf0, 0x11, 0x00


	//----- nvinfo : EIATTR_KPARAM_INFO
	.align		4
.L_13:
        /*0028*/ 	.byte	0x04, 0x17
        /*002a*/ 	.short	(.L_15 - .L_14)
.L_14:
        /*002c*/ 	.word	0x00000000
        /*0030*/ 	.short	0x0002
        /*0032*/ 	.short	0x0010
        /*0034*/ 	.byte	0x00, 0xf4, 0x21, 0x00


	//----- nvinfo : EIATTR_KPARAM_INFO
	.align		4
.L_15:
        /*0038*/ 	.byte	0x04, 0x17
        /*003a*/ 	.short	(.L_17 - .L_16)
.L_16:
        /*003c*/ 	.word	0x00000000
        /*0040*/ 	.short	0x0001
        /*0042*/ 	.short	0x0008
        /*0044*/ 	.byte	0x00, 0xf4, 0x21, 0x00


	//----- nvinfo : EIATTR_KPARAM_INFO
	.align		4
.L_17:
        /*0048*/ 	.byte	0x04, 0x17
        /*004a*/ 	.short	(.L_19 - .L_18)
.L_18:
        /*004c*/ 	.word	0x00000000
        /*0050*/ 	.short	0x0000
        /*0052*/ 	.short	0x0000
        /*0054*/ 	.byte	0x00, 0xf4, 0x21, 0x00


	//----- nvinfo : EIATTR_SPARSE_MMA_MASK
	.align		4
.L_19:
        /*0058*/ 	.byte	0x03, 0x50
        /*005a*/ 	.short	0x0000


	//----- nvinfo : EIATTR_MAXREG_COUNT
	.align		4
        /*005c*/ 	.byte	0x03, 0x1b
        /*005e*/ 	.short	0x00ff


	//----- nvinfo : EIATTR_EXIT_INSTR_OFFSETS
	.align		4
        /*0060*/ 	.byte	0x04, 0x1c
        /*0062*/ 	.short	(.L_21 - .L_20)


	//   ....[0]....
.L_20:
        /*0064*/ 	.word	0x000004f0


	//   ....[1]....
        /*0068*/ 	.word	0x00000510


	//----- nvinfo : EIATTR_REQNTID
	.align		4
.L_21:
        /*006c*/ 	.byte	0x04, 0x10
        /*006e*/ 	.short	(.L_23 - .L_22)
.L_22:
        /*0070*/ 	.word	0x00000080
        /*0074*/ 	.word	0x00000001
        /*0078*/ 	.word	0x00000001


	//----- nvinfo : EIATTR_CBANK_PARAM_SIZE
	.align		4
.L_23:
        /*007c*/ 	.byte	0x03, 0x19
        /*007e*/ 	.short	0x0020


	//----- nvinfo : EIATTR_PARAM_CBANK
	.align		4
        /*0080*/ 	.byte	0x04, 0x0a
        /*0082*/ 	.short	(.L_25 - .L_24)
	.align		4
.L_24:
        /*0084*/ 	.word	index@(.nv.constant0.triton_poi_fused_convolution_1)
        /*0088*/ 	.short	0x0210
        /*008a*/ 	.short	0x0020


	//----- nvinfo : EIATTR_SW_WAR
	.align		4
.L_25:
        /*008c*/ 	.byte	0x04, 0x36
        /*008e*/ 	.short	(.L_27 - .L_26)
.L_26:
        /*0090*/ 	.word	0x00000008
.L_27:


//--------------------- .nv.callgraph             --------------------------
	.section	.nv.callgraph,"",@"SHT_CUDA_CALLGRAPH"
	.align	4
	.sectionentsize	8
	.align		4
        /*0000*/ 	.word	0x00000000
	.align		4
        /*0004*/ 	.word	0xffffffff
	.align		4
        /*0008*/ 	.word	0x00000000
	.align		4
        /*000c*/ 	.word	0xfffffffe
	.align		4
        /*0010*/ 	.word	0x00000000
	.align		4
        /*0014*/ 	.word	0xfffffffd
	.align		4
        /*0018*/ 	.word	0x00000000
	.align		4
        /*001c*/ 	.word	0xfffffffc


//--------------------- .text.triton_poi_fused_convolution_1 --------------------------
	.section	.text.triton_poi_fused_convolution_1,"ax",@progbits
	.align	128
        .global         triton_poi_fused_convolution_1
        .type           triton_poi_fused_convolution_1,@function
        .size           triton_poi_fused_convolution_1,(.L_x_1 - triton_poi_fused_convolution_1)
        .other          triton_poi_fused_convolution_1,@"STO_CUDA_ENTRY STV_DEFAULT"
triton_poi_fused_convolution_1:
.text.triton_poi_fused_convolution_1:
[----:B------:R-:W0:Y:S01]  /*0000*/  LDC R1, c[0x0][0x28] ;  /* 0x00000a00ff017b82 */ /* 0x000e220000000800 */
[----:B------:R-:W1:Y:S07]  /*0010*/  S2R R0, SR_TID.X ;  /* 0x0000000000007919 */ /* 0x000e6e0000002100 */
[----:B------:R-:W2:Y:S01]  /*0020*/  S2UR UR4, SR_CTAID.Y ;  /* 0x00000000000479c3 */ /* 0x000ea20000002600 */
[----:B------:R-:W-:Y:S01]  /*0030*/  HFMA2.MMA R16, -RZ, RZ, 0, 0 ;  /* 0x00000000ff107435 */ /* 0x000fe200000001ff */
[----:B------:R-:W-:Y:S01]  /*0040*/  MOV R12, RZ ;  /* 0x000000ff000c7202 */ /* 0x000fe20000000f00 */
[----:B------:R-:W3:Y:S01]  /*0050*/  S2R R3, SR_CTAID.X ;  /* 0x0000000000037919 */ /* 0x000ee20000002500 */
[----:B------:R-:W-:-:S04]  /*0060*/  HFMA2.MMA R14, -RZ, RZ, 0, 0 ;  /* 0x00000000ff0e7435 */ /* 0x000fc800000001ff */
[----:B------:R-:W4:Y:S08]  /*0070*/  LDC.64 R10, c[0x0][0x210] ;  /* 0x00008400ff0a7b82 */ /* 0x000f300000000a00 */
[----:B------:R-:W5:Y:S01]  /*0080*/  LDC.64 R8, c[0x0][0x218] ;  /* 0x00008600ff087b82 */ /* 0x000f620000000a00 */
[----:B--2---:R-:W-:Y:S01]  /*0090*/  USHF.L.U32 UR4, UR4, 0x4, URZ ;  /* 0x0000000404047899 */ /* 0x004fe2000800063f */
[----:B-1----:R-:W-:-:S02]  /*00a0*/  SHF.R.U32.HI R15, RZ, 0x4, R0 ;  /* 0x00000004ff0f7819 */ /* 0x002fc40000011600 */
[----:B------:R-:W-:Y:S02]  /*00b0*/  SHF.L.U32 R0, R0, 0x2, RZ ;  /* 0x0000000200007819 */ /* 0x000fe400000006ff */
[----:B------:R-:W-:Y:S02]  /*00c0*/  SGXT.U32 R15, R15, 0x3 ;  /* 0x000000030f0f781a */ /* 0x000fe40000000000 */
[----:B------:R-:W-:Y:S02]  /*00d0*/  LOP3.LUT R0, R0, 0x3c, RZ, 0xc0, !PT ;  /* 0x0000003c00007812 */ /* 0x000fe400078ec0ff */
[----:B------:R-:W-:Y:S01]  /*00e0*/  LOP3.LUT R15, R15, UR4, RZ, 0xfc, !PT ;  /* 0x000000040f0f7c12 */ /* 0x000fe2000f8efcff */
[----:B------:R-:W-:Y:S01]  /*00f0*/  ULDC.64 UR4, c[0x0][0x208] ;  /* 0x0000820000047ab9 */ /* 0x000fe20000000a00 */
[----:B---3--:R-:W-:Y:S02]  /*0100*/  LEA R18, R3, R0, 0x6 ;  /* 0x0000000003127211 */ /* 0x008fe400078e30ff */
[C---:B------:R-:W-:Y:S01]  /*0110*/  LOP3.LUT R17, R15.reuse, 0x8, RZ, 0xfc, !PT ;  /* 0x000000080f117812 */ /* 0x040fe200078efcff */
[C---:B------:R-:W-:Y:S01]  /*0120*/  IMAD.HI R2, R15.reuse, 0x55555556, RZ ;  /* 0x555555560f027827 */ /* 0x040fe200078e02ff */
[----:B------:R-:W-:-:S03]  /*0130*/  ISETP.GE.AND P0, PT, R15, 0xc, PT ;  /* 0x0000000c0f00780c */ /* 0x000fc60003f06270 */
[----:B------:R-:W-:Y:S01]  /*0140*/  IMAD.HI R0, R17, 0x55555556, RZ ;  /* 0x5555555611007827 */ /* 0x000fe200078e02ff */
[----:B------:R-:W-:-:S03]  /*0150*/  LEA.HI R2, R2, R2, RZ, 0x1 ;  /* 0x0000000202027211 */ /* 0x000fc600078f08ff */
[----:B------:R-:W-:Y:S01]  /*0160*/  IMAD R25, R18, 0x3, RZ ;  /* 0x0000000312197824 */ /* 0x000fe200078e02ff */
[----:B------:R-:W-:Y:S01]  /*0170*/  LEA.HI R0, R0, R0, RZ, 0x1 ;  /* 0x0000000000007211 */ /* 0x000fe200078f08ff */
[----:B------:R-:W-:-:S03]  /*0180*/  IMAD R21, R2, -0x3, R15 ;  /* 0xfffffffd02157824 */ /* 0x000fc600078e020f */
[----:B------:R-:W-:Y:S01]  /*0190*/  IADD3 R22, R25, 0x3, RZ ;  /* 0x0000000319167810 */ /* 0x000fe20007ffe0ff */
[----:B------:R-:W-:Y:S01]  /*01a0*/  IMAD R13, R2, 0x3000, R21 ;  /* 0x00003000020d7824 */ /* 0x000fe200078e0215 */
[----:B------:R-:W-:Y:S01]  /*01b0*/  IADD3 R24, R25, 0x6, RZ ;  /* 0x0000000619187810 */ /* 0x000fe20007ffe0ff */
[----:B------:R-:W-:Y:S01]  /*01c0*/  IMAD R19, R0, -0x3, R17 ;  /* 0xfffffffd00137824 */ /* 0x000fe200078e0211 */
[----:B------:R-:W-:Y:S01]  /*01d0*/  IADD3 R25, R25, 0x9, RZ ;  /* 0x0000000919197810 */ /* 0x000fe20007ffe0ff */
[----:B------:R-:W-:Y:S01]  /*01e0*/  IMAD R7, R18, 0x3, R13 ;  /* 0x0000000312077824 */ /* 0x000fe200078e020d */
[----:B------:R-:W-:Y:S01]  /*01f0*/  IADD3 R3, R22, R13, RZ ;  /* 0x0000000d16037210 */ /* 0x000fe20007ffe0ff */
[----:B------:R-:W-:Y:S01]  /*0200*/  IMAD R27, R0, 0x3000, R19 ;  /* 0x00003000001b7824 */ /* 0x000fe200078e0213 */
[----:B------:R-:W-:Y:S01]  /*0210*/  IADD3 R5, R24, R13, RZ ;  /* 0x0000000d18057210 */ /* 0x000fe20007ffe0ff */
[--C-:B----4-:R-:W-:Y:S01]  /*0220*/  IMAD.WIDE R6, R7, 0x4, R10.reuse ;  /* 0x0000000407067825 */ /* 0x110fe200078e020a */
[----:B------:R-:W-:Y:S01]  /*0230*/  IADD3 R23, R25, R13, RZ ;  /* 0x0000000d19177210 */ /* 0x000fe20007ffe0ff */
[----:B------:R-:W-:Y:S01]  /*0240*/  HFMA2.MMA R13, -RZ, RZ, 0, 0 ;  /* 0x00000000ff0d7435 */ /* 0x000fe200000001ff */
[----:B------:R-:W-:Y:S01]  /*0250*/  MOV R0, RZ ;  /* 0x000000ff00007202 */ /* 0x000fe20000000f00 */
[----:B------:R-:W-:Y:S01]  /*0260*/  IMAD.WIDE R2, R3, 0x4, R10 ;  /* 0x0000000403027825 */ /* 0x000fe200078e020a */
[----:B------:R1:W2:Y:S01]  /*0270*/  @!P0 LDG.E.EL R16, desc[UR4][R6.64] ;  /* 0x0000000406108981 */ /* 0x0002a2000c2e1900 */
[----:B------:R-:W-:-:S02]  /*0280*/  IADD3 R29, R22, R27, RZ ;  /* 0x0000001b161d7210 */ /* 0x000fc40007ffe0ff */
[----:B------:R-:W-:Y:S01]  /*0290*/  IMAD.WIDE R4, R5, 0x4, R10 ;  /* 0x0000000405047825 */ /* 0x000fe200078e020a */
[----:B------:R-:W-:Y:S01]  /*02a0*/  IADD3 R25, R25, R27, RZ ;  /* 0x0000001b19197210 */ /* 0x000fe20007ffe0ff */
[----:B------:R3:W4:Y:S01]  /*02b0*/  @!P0 LDG.E.EL R12, desc[UR4][R2.64] ;  /* 0x00000004020c8981 */ /* 0x000722000c2e1900 */
[----:B------:R-:W-:Y:S01]  /*02c0*/  ISETP.GE.AND P1, PT, R17, 0xc, PT ;  /* 0x0000000c1100780c */ /* 0x000fe20003f26270 */
[----:B-----5:R-:W-:Y:S02]  /*02d0*/  IMAD.WIDE R20, R21, 0x4, R8 ;  /* 0x0000000415147825 */ /* 0x020fe400078e0208 */
[----:B------:R5:W2:Y:S01]  /*02e0*/  @!P0 LDG.E.EL R14, desc[UR4][R4.64] ;  /* 0x00000004040e8981 */ /* 0x000aa2000c2e1900 */
[----:B-1----:R-:W-:Y:S01]  /*02f0*/  IADD3 R7, R24, R27, RZ ;  /* 0x0000001b18077210 */ /* 0x002fe20007ffe0ff */
[----:B------:R-:W-:Y:S02]  /*0300*/  IMAD.WIDE R22, R23, 0x4, R10 ;  /* 0x0000000417167825 */ /* 0x000fe400078e020a */
[----:B------:R1:W2:Y:S02]  /*0310*/  @!P0 LDG.E.EL R13, desc[UR4][R20.64] ;  /* 0x00000004140d8981 */ /* 0x0002a4000c2e1900 */
[----:B------:R-:W-:-:S02]  /*0320*/  IMAD R27, R18, 0x3, R27 ;  /* 0x00000003121b7824 */ /* 0x000fc400078e021b */
[----:B------:R1:W4:Y:S01]  /*0330*/  @!P0 LDG.E.EL R0, desc[UR4][R22.64] ;  /* 0x0000000416008981 */ /* 0x000322000c2e1900 */
[----:B---3--:R-:W-:-:S04]  /*0340*/  IMAD.WIDE R2, R29, 0x4, R10 ;  /* 0x000000041d027825 */ /* 0x008fc800078e020a */
[--C-:B-----5:R-:W-:Y:S01]  /*0350*/  IMAD.WIDE R4, R27, 0x4, R10.reuse ;  /* 0x000000041b047825 */ /* 0x120fe200078e020a */
[----:B------:R-:W-:Y:S01]  /*0360*/  CS2R R26, SRZ ;  /* 0x00000000001a7805 */ /* 0x000fe2000001ff00 */
[----:B-1----:R-:W1:Y:S02]  /*0370*/  LDC.64 R20, c[0x0][0x220] ;  /* 0x00008800ff147b82 */ /* 0x002e640000000a00 */
[--C-:B------:R-:W-:Y:S01]  /*0380*/  IMAD.WIDE R6, R7, 0x4, R10.reuse ;  /* 0x0000000407067825 */ /* 0x100fe200078e020a */
[----:B0-----:R-:W-:Y:S02]  /*0390*/  MOV R22, RZ ;  /* 0x000000ff00167202 */ /* 0x001fe40000000f00 */
[----:B------:R1:W3:Y:S01]  /*03a0*/  @!P1 LDG.E.EL R26, desc[UR4][R4.64] ;  /* 0x00000004041a9981 */ /* 0x0002e2000c2e1900 */
[----:B------:R-:W-:Y:S01]  /*03b0*/  IMAD.WIDE R10, R25, 0x4, R10 ;  /* 0x00000004190a7825 */ /* 0x000fe200078e020a */
[----:B------:R-:W-:-:S03]  /*03c0*/  CS2R R24, SRZ ;  /* 0x0000000000187805 */ /* 0x000fc6000001ff00 */
[----:B------:R-:W-:Y:S01]  /*03d0*/  IMAD.WIDE R8, R19, 0x4, R8 ;  /* 0x0000000413087825 */ /* 0x000fe200078e0208 */
[----:B------:R-:W5:Y:S04]  /*03e0*/  @!P1 LDG.E.EL R22, desc[UR4][R10.64] ;  /* 0x000000040a169981 */ /* 0x000f68000c2e1900 */
[----:B------:R-:W3:Y:S04]  /*03f0*/  @!P1 LDG.E.EL R27, desc[UR4][R8.64] ;  /* 0x00000004081b9981 */ /* 0x000ee8000c2e1900 */
[----:B------:R-:W5:Y:S04]  /*0400*/  @!P1 LDG.E.EL R24, desc[UR4][R2.64] ;  /* 0x0000000402189981 */ /* 0x000f68000c2e1900 */
[----:B------:R-:W5:Y:S01]  /*0410*/  @!P1 LDG.E.EL R25, desc[UR4][R6.64] ;  /* 0x0000000406199981 */ /* 0x000f62000c2e1900 */
[----:B------:R-:W-:-:S02]  /*0420*/  LEA R15, R15, R18, 0xc ;  /* 0x000000120f0f7211 */ /* 0x000fc400078e60ff */
[----:B------:R-:W-:-:S03]  /*0430*/  LEA R23, R17, R18, 0xc ;  /* 0x0000001211177211 */ /* 0x000fc600078e60ff */
[----:B-1----:R-:W-:-:S04]  /*0440*/  IMAD.WIDE R4, R15, 0x4, R20 ;  /* 0x000000040f047825 */ /* 0x002fc800078e0214 */
[----:B------:R-:W-:-:S04]  /*0450*/  IMAD.WIDE R20, R23, 0x4, R20 ;  /* 0x0000000417147825 */ /* 0x000fc800078e0214 */
[C---:B--2---:R-:W-:Y:S01]  /*0460*/  FADD R16, R13.reuse, R16 ;  /* 0x000000100d107221 */ /* 0x044fe20000000000 */
[C---:B----4-:R-:W-:Y:S01]  /*0470*/  FADD R17, R13.reuse, R12 ;  /* 0x0000000c0d117221 */ /* 0x050fe20000000000 */
[C---:B------:R-:W-:Y:S01]  /*0480*/  FADD R18, R13.reuse, R14 ;  /* 0x0000000e0d127221 */ /* 0x040fe20000000000 */
[----:B------:R-:W-:-:S05]  /*0490*/  FADD R19, R13, R0 ;  /* 0x000000000d137221 */ /* 0x000fca0000000000 */
[----:B------:R0:W-:Y:S01]  /*04a0*/  @!P0 STG.E.128 desc[UR4][R4.64], R16 ;  /* 0x0000001004008986 */ /* 0x0001e2000c101d04 */
[C---:B---3--:R-:W-:Y:S01]  /*04b0*/  FADD R8, R27.reuse, R26 ;  /* 0x0000001a1b087221 */ /* 0x048fe20000000000 */
[C---:B-----5:R-:W-:Y:S01]  /*04c0*/  FADD R11, R27.reuse, R22 ;  /* 0x000000161b0b7221 */ /* 0x060fe20000000000 */
[C---:B------:R-:W-:Y:S01]  /*04d0*/  FADD R9, R27.reuse, R24 ;  /* 0x000000181b097221 */ /* 0x040fe20000000000 */
[----:B------:R-:W-:Y:S01]  /*04e0*/  FADD R10, R27, R25 ;  /* 0x000000191b0a7221 */ /* 0x000fe20000000000 */
[----:B0-----:R-:W-:Y:S06]  /*04f0*/  @P1 EXIT ;  /* 0x000000000000194d */ /* 0x001fec0003800000 */
[----:B------:R-:W-:Y:S01]  /*0500*/  STG.E.128 desc[UR4][R20.64], R8 ;  /* 0x0000000814007986 */ /* 0x000fe2000c101d04 */
[----:B------:R-:W-:Y:S05]  /*0510*/  EXIT ;  /* 0x000000000000794d */ /* 0x000fea0003800000 */
.L_x_0:
[----:B------:R-:W-:-:S00]  /*0520*/  BRA `(.L_x_0) ;  /* 0xfffffffc00fc7947 */ /* 0x000fc0000383ffff */
[----:B------:R-:W-:-:S00]  /*0530*/  NOP ;  /* 0x0000000000007918 */ /* 0x000fc00000000000 */
        /* <DEDUP_REMOVED lines=12> */
.L_x_1:


//--------------------- .nv.constant0.triton_poi_fused_convolution_1 --------------------------
	.section	.nv.constant0.triton_poi_fused_convolution_1,"a",@progbits
	.sectionflags	@""
	.align	4
.nv.constant0.triton_poi_fused_convolution_1:
	.zero		560
